//
// Generated by NVIDIA NVVM Compiler
//
// Compiler Build ID: CL-36424714
// Cuda compilation tools, release 13.0, V13.0.88
// Based on NVVM 20.0.0
//

.version 9.0
.target sm_100
.address_size 64

	// .globl	_Z11copy_sharedPfPKfi
// _ZZ11copy_sharedPfPKfiE10share_data has been demoted

.visible .entry _Z11copy_sharedPfPKfi(
	.param .u64 .ptr .align 1 _Z11copy_sharedPfPKfi_param_0,
	.param .u64 .ptr .align 1 _Z11copy_sharedPfPKfi_param_1,
	.param .u32 _Z11copy_sharedPfPKfi_param_2
)
{
	.reg .pred 	%p<2>;
	.reg .b32 	%r<9>;
	.reg .b32 	%f<4>;
	.reg .b64 	%rd<8>;
	// demoted variable
	.shared .align 4 .b8 _ZZ11copy_sharedPfPKfiE10share_data[1024];
	ld.param.u64 	%rd1, [_Z11copy_sharedPfPKfi_param_0];
	ld.param.u64 	%rd2, [_Z11copy_sharedPfPKfi_param_1];
	ld.param.u32 	%r3, [_Z11copy_sharedPfPKfi_param_2];
	mov.u32 	%r4, %ctaid.x;
	mov.u32 	%r5, %ntid.x;
	mov.u32 	%r1, %tid.x;
	mad.lo.s32 	%r2, %r4, %r5, %r1;
	setp.ge.s32 	%p1, %r2, %r3;
	@%p1 bra 	$L__BB0_2;
	cvta.to.global.u64 	%rd3, %rd2;
	cvta.to.global.u64 	%rd4, %rd1;
	mul.wide.s32 	%rd5, %r2, 4;
	add.s64 	%rd6, %rd3, %rd5;
	ld.global.f32 	%f1, [%rd6];
	shl.b32 	%r6, %r1, 2;
	mov.u32 	%r7, _ZZ11copy_sharedPfPKfiE10share_data;
	add.s32 	%r8, %r7, %r6;
	st.shared.f32 	[%r8], %f1;
	bar.sync 	0;
	ld.shared.f32 	%f2, [%r8];
	add.f32 	%f3, %f2, %f2;
	add.s64 	%rd7, %rd4, %rd5;
	st.global.f32 	[%rd7], %f3;
$L__BB0_2:
	ret;

}


// ===== COMPILED SASS (sm_100) =====

	.target	sm_100

	.elftype	@"ET_EXEC"


//--------------------- .note.nv.tkinfo           --------------------------
	.section	.note.nv.tkinfo,"",@"SHT_NOTE"
	.sectionflags	@"SHF_NOTE_NV_TKINFO"
	.tkinfo
        /*0018*/ 	.word	0x00000002
        /*0030*/ 	.string	""
        /*0030*/ 	.string	"ptxas"
        /*0030*/ 	.string	"Cuda compilation tools, release 13.0, V13.0.88"
        /*0030*/ 	.string	"Build cuda_13.0.r13.0/compiler.36424714_0"
        /*0030*/ 	.string	"-arch sm_100 -m 64 "



//--------------------- .note.nv.cuinfo           --------------------------
	.section	.note.nv.cuinfo,"",@"SHT_NOTE"
	.sectionflags	@"SHF_NOTE_NV_CUINFO"
        /*0018*/ 	.short	0x0002
        /*001a*/ 	.short	0x0064
        /*001c*/ 	.short	0x0082
	.zero		2


//--------------------- .nv.info                  --------------------------
	.section	.nv.info,"",@"SHT_CUDA_INFO"
	.align	4


	//----- nvinfo : EIATTR_REGCOUNT
	.align		4
        /*0000*/ 	.byte	0x04, 0x2f
        /*0002*/ 	.short	(.L_1 - .L_0)
	.align		4
.L_0:
        /*0004*/ 	.word	index@(_Z11copy_sharedPfPKfi)
        /*0008*/ 	.word	0x0000000c


	//----- nvinfo : EIATTR_FRAME_SIZE
	.align		4
.L_1:
        /*000c*/ 	.byte	0x04, 0x11
        /*000e*/ 	.short	(.L_3 - .L_2)
	.align		4
.L_2:
        /*0010*/ 	.word	index@(_Z11copy_sharedPfPKfi)
        /*0014*/ 	.word	0x00000000


	//----- nvinfo : EIATTR_MIN_STACK_SIZE
	.align		4
.L_3:
        /*0018*/ 	.byte	0x04, 0x12
        /*001a*/ 	.short	(.L_5 - .L_4)
	.align		4
.L_4:
        /*001c*/ 	.word	index@(_Z11copy_sharedPfPKfi)
        /*0020*/ 	.word	0x00000000
.L_5:


//--------------------- .nv.compat                --------------------------
	.section	.nv.compat,"",@"SHT_CUDA_COMPAT_INFO"
	.align	4
        /*0000*/ 	.byte	0x02, 0x09, 0x00, 0x00, 0x02, 0x02, 0x01, 0x00, 0x02, 0x05, 0x05, 0x00, 0x03, 0x07, 0x01, 0x01
        /*0010*/ 	.byte	0x02, 0x03, 0x00, 0x00, 0x02, 0x06, 0x01, 0x00, 0x04, 0x0b, 0x08, 0x00, 0x09, 0x00, 0x00, 0x00
        /*0020*/ 	.byte	0x00, 0x00, 0x00, 0x00


//--------------------- .nv.info._Z11copy_sharedPfPKfi --------------------------
	.section	.nv.info._Z11copy_sharedPfPKfi,"",@"SHT_CUDA_INFO"
	.sectionflags	@""
	.align	4


	//----- nvinfo : EIATTR_CUDA_API_VERSION
	.align		4
        /*0000*/ 	.byte	0x04, 0x37
        /*0002*/ 	.short	(.L_7 - .L_6)
.L_6:
        /*0004*/ 	.word	0x00000082


	//----- nvinfo : EIATTR_KPARAM_INFO
	.align		4
.L_7:
        /*0008*/ 	.byte	0x04, 0x17
        /*000a*/ 	.short	(.L_9 - .L_8)
.L_8:
        /*000c*/ 	.word	0x00000000
        /*0010*/ 	.short	0x0002
        /*0012*/ 	.short	0x0010
        /*0014*/ 	.byte	0x00, 0xf0, 0x11, 0x00


	//----- nvinfo : EIATTR_KPARAM_INFO
	.align		4
.L_9:
        /*0018*/ 	.byte	0x04, 0x17
        /*001a*/ 	.short	(.L_11 - .L_10)
.L_10:
        /*001c*/ 	.word	0x00000000
        /*0020*/ 	.short	0x0001
        /*0022*/ 	.short	0x0008
        /*0024*/ 	.byte	0x00, 0xf5, 0x21, 0x00


	//----- nvinfo : EIATTR_KPARAM_INFO
	.align		4
.L_11:
        /*0028*/ 	.byte	0x04, 0x17
        /*002a*/ 	.short	(.L_13 - .L_12)
.L_12:
        /*002c*/ 	.word	0x00000000
        /*0030*/ 	.short	0x0000
        /*0032*/ 	.short	0x0000
        /*0034*/ 	.byte	0x00, 0xf5, 0x21, 0x00


	//----- nvinfo : EIATTR_SPARSE_MMA_MASK
	.align		4
.L_13:
        /*0038*/ 	.byte	0x03, 0x50
        /*003a*/ 	.short	0x0000


	//----- nvinfo : EIATTR_MAXREG_COUNT
	.align		4
        /*003c*/ 	.byte	0x03, 0x1b
        /*003e*/ 	.short	0x00ff


	//----- nvinfo : EIATTR_NUM_BARRIERS
	.align		4
        /*0040*/ 	.byte	0x02, 0x4c
        /*0042*/ 	.byte	0x01
	.zero		1


	//----- nvinfo : EIATTR_MERCURY_ISA_VERSION
	.align		4
        /*0044*/ 	.byte	0x03, 0x5f
        /*0046*/ 	.short	0x0101


	//----- nvinfo : EIATTR_VRC_CTA_INIT_COUNT
	.align		4
        /*0048*/ 	.byte	0x02, 0x4a
	.zero		1
	.zero		1


	//----- nvinfo : EIATTR_EXIT_INSTR_OFFSETS
	.align		4
        /*004c*/ 	.byte	0x04, 0x1c
        /*004e*/ 	.short	(.L_15 - .L_14)


	//   ....[0]....
.L_14:
        /*0050*/ 	.word	0x00000070


	//   ....[1]....
        /*0054*/ 	.word	0x00000170


	//----- nvinfo : EIATTR_CBANK_PARAM_SIZE
	.align		4
.L_15:
        /*0058*/ 	.byte	0x03, 0x19
        /*005a*/ 	.short	0x0014


	//----- nvinfo : EIATTR_PARAM_CBANK
	.align		4
        /*005c*/ 	.byte	0x04, 0x0a
        /*005e*/ 	.short	(.L_17 - .L_16)
	.align		4
.L_16:
        /*0060*/ 	.word	index@(.nv.constant0._Z11copy_sharedPfPKfi)
        /*0064*/ 	.short	0x0380
        /*0066*/ 	.short	0x0014


	//----- nvinfo : EIATTR_SW_WAR
	.align		4
.L_17:
        /*0068*/ 	.byte	0x04, 0x36
        /*006a*/ 	.short	(.L_19 - .L_18)
.L_18:
        /*006c*/ 	.word	0x00000008
.L_19:


//--------------------- .nv.callgraph             --------------------------
	.section	.nv.callgraph,"",@"SHT_CUDA_CALLGRAPH"
	.align	4
	.sectionentsize	8
	.align		4
        /*0000*/ 	.word	0x00000000
	.align		4
        /*0004*/ 	.word	0xffffffff
	.align		4
        /*0008*/ 	.word	0x00000000
	.align		4
        /*000c*/ 	.word	0xfffffffe
	.align		4
        /*0010*/ 	.word	0x00000000
	.align		4
        /*0014*/ 	.word	0xfffffffd
	.align		4
        /*0018*/ 	.word	0x00000000
	.align		4
        /*001c*/ 	.word	0xfffffffc


//--------------------- .text._Z11copy_sharedPfPKfi --------------------------
	.section	.text._Z11copy_sharedPfPKfi,"ax",@progbits
	.align	128
        .global         _Z11copy_sharedPfPKfi
        .type           _Z11copy_sharedPfPKfi,@function
        .size           _Z11copy_sharedPfPKfi,(.L_x_1 - _Z11copy_sharedPfPKfi)
        .other          _Z11copy_sharedPfPKfi,@"STO_CUDA_ENTRY STV_DEFAULT"
_Z11copy_sharedPfPKfi:
.text._Z11copy_sharedPfPKfi:
[----:B------:R-:W-:Y:S01]  /*0000*/  LDC R1, c[0x0][0x37c] ;  /* 0x0000df00ff017b82 */ /* 0x000fe20000000800 */
[----:B------:R-:W0:Y:S07]  /*0010*/  S2R R0, SR_TID.X ;  /* 0x0000000000007919 */ /* 0x000e2e0000002100 */
[----:B------:R-:W0:Y:S01]  /*0020*/  S2UR UR4, SR_CTAID.X ;  /* 0x00000000000479c3 */ /* 0x000e220000002500 */
[----:B------:R-:W1:Y:S07]  /*0030*/  LDCU UR5, c[0x0][0x390] ;  /* 0x00007200ff0577ac */ /* 0x000e6e0008000800 */
[----:B------:R-:W0:Y:S02]  /*0040*/  LDC R7, c[0x0][0x360] ;  /* 0x0000d800ff077b82 */ /* 0x000e240000000800 */
[----:B0-----:R-:W-:-:S05]  /*0050*/  IMAD R7, R7, UR4, R0 ;  /* 0x0000000407077c24 */ /* 0x001fca000f8e0200 */
[----:B-1----:R-:W-:-:S13]  /*0060*/  ISETP.GE.AND P0, PT, R7, UR5, PT ;  /* 0x0000000507007c0c */ /* 0x002fda000bf06270 */
[----:B------:R-:W-:Y:S05]  /*0070*/  @P0 EXIT ;  /* 0x000000000000094d */ /* 0x000fea0003800000 */
[----:B------:R-:W0:Y:S01]  /*0080*/  LDC.64 R2, c[0x0][0x388] ;  /* 0x0000e200ff027b82 */ /* 0x000e220000000a00 */
[----:B------:R-:W1:Y:S07]  /*0090*/  LDCU.64 UR6, c[0x0][0x358] ;  /* 0x00006b00ff0677ac */ /* 0x000e6e0008000a00 */
[----:B------:R-:W2:Y:S01]  /*00a0*/  S2UR UR5, SR_CgaCtaId ;  /* 0x00000000000579c3 */ /* 0x000ea20000008800 */
[----:B------:R-:W-:-:S07]  /*00b0*/  UMOV UR4, 0x400 ;  /* 0x0000040000047882 */ /* 0x000fce0000000000 */
[----:B------:R-:W3:Y:S01]  /*00c0*/  LDC.64 R4, c[0x0][0x380] ;  /* 0x0000e000ff047b82 */ /* 0x000ee20000000a00 */
[----:B0-----:R-:W-:-:S06]  /*00d0*/  IMAD.WIDE R2, R7, 0x4, R2 ;  /* 0x0000000407027825 */ /* 0x001fcc00078e0202 */
[----:B-1----:R-:W4:Y:S01]  /*00e0*/  LDG.E R2, desc[UR6][R2.64] ;  /* 0x0000000602027981 */ /* 0x002f22000c1e1900 */
[----:B--2---:R-:W-:-:S06]  /*00f0*/  ULEA UR4, UR5, UR4, 0x18 ;  /* 0x0000000405047291 */ /* 0x004fcc000f8ec0ff */
[----:B------:R-:W-:Y:S01]  /*0100*/  LEA R9, R0, UR4, 0x2 ;  /* 0x0000000400097c11 */ /* 0x000fe2000f8e10ff */
[----:B---3--:R-:W-:-:S04]  /*0110*/  IMAD.WIDE R4, R7, 0x4, R4 ;  /* 0x0000000407047825 */ /* 0x008fc800078e0204 */
[----:B----4-:R-:W-:Y:S01]  /*0120*/  STS [R9], R2 ;  /* 0x0000000209007388 */ /* 0x010fe20000000800 */
[----:B------:R-:W-:Y:S06]  /*0130*/  BAR.SYNC.DEFER_BLOCKING 0x0 ;  /* 0x0000000000007b1d */ /* 0x000fec0000010000 */
[----:B------:R-:W0:Y:S02]  /*0140*/  LDS R0, [R9] ;  /* 0x0000000009007984 */ /* 0x000e240000000800 */
[----:B0-----:R-:W-:-:S05]  /*0150*/  FADD R7, R0, R0 ;  /* 0x0000000000077221 */ /* 0x001fca0000000000 */
[----:B------:R-:W-:Y:S01]  /*0160*/  STG.E desc[UR6][R4.64], R7 ;  /* 0x0000000704007986 */ /* 0x000fe2000c101906 */
[----:B------:R-:W-:Y:S05]  /*0170*/  EXIT ;  /* 0x000000000000794d */ /* 0x000fea0003800000 */
.L_x_0:
[----:B------:R-:W-:-:S00]  /*0180*/  BRA `(.L_x_0) ;  /* 0xfffffffc00fc7947 */ /* 0x000fc0000383ffff */
[----:B------:R-:W-:-:S00]  /*0190*/  NOP ;  /* 0x0000000000007918 */ /* 0x000fc00000000000 */
        /* <DEDUP_REMOVED lines=14> */
.L_x_1:


//--------------------- .nv.shared._Z11copy_sharedPfPKfi --------------------------
	.section	.nv.shared._Z11copy_sharedPfPKfi,"aw",@nobits
	.sectionflags	@""
	.align	4
.nv.shared._Z11copy_sharedPfPKfi:
	.zero		2048


//--------------------- .nv.shared.reserved.0     --------------------------
	.section	.nv.shared.reserved.0,"aw",@nobits
	.weak		__nv_reservedSMEM_offset_0_alias
	.size		__nv_reservedSMEM_offset_0_alias, 0, 64
	.other		__nv_reservedSMEM_offset_0_alias,@"STO_CUDA_RESERVED_SHARED STV_DEFAULT"
__nv_reservedSMEM_offset_0_alias:
	.zero		0
	.zero		64


//--------------------- .nv.constant0._Z11copy_sharedPfPKfi --------------------------
	.section	.nv.constant0._Z11copy_sharedPfPKfi,"a",@progbits
	.sectionflags	@""
	.align	4
.nv.constant0._Z11copy_sharedPfPKfi:
	.zero		916


//--------------------- SYMBOLS --------------------------

	.type		.nv.reservedSmem.offset0,@object
	.size		.nv.reservedSmem.offset0,0x4
	.type		.nv.reservedSmem.cap,@object
	.size		.nv.reservedSmem.cap,0x4
